	.headerflags	@"EF_CUDA_TEXMODE_UNIFIED EF_CUDA_64BIT_ADDRESS EF_CUDA_ACCELERATORS EF_CUDA_SM90 EF_CUDA_VIRTUAL_SM(EF_CUDA_SM90)"
	.elftype	@"ET_EXEC"


//--------------------- .nv.info                  --------------------------
	.section	.nv.info,"",@"SHT_CUDA_INFO"
	.align	4


	//----- nvinfo : EIATTR_REGCOUNT
	.align		4
        /*0000*/ 	.byte	0x04, 0x2f
        /*0002*/ 	.short	(.L_2 - .L_1)
	.align		4
.L_1:
        /*0004*/ 	.word	index@(triton_poi_fused_abs_log_0)
        /*0008*/ 	.word	0x00000010


	//----- nvinfo : EIATTR_MIN_STACK_SIZE
	.align		4
.L_2:
        /*000c*/ 	.byte	0x04, 0x12
        /*000e*/ 	.short	(.L_4 - .L_3)
	.align		4
.L_3:
        /*0010*/ 	.word	index@(triton_poi_fused_abs_log_0)
        /*0014*/ 	.word	0x00000000


	//----- nvinfo : EIATTR_FRAME_SIZE
	.align		4
.L_4:
        /*0018*/ 	.byte	0x04, 0x11
        /*001a*/ 	.short	(.L_6 - .L_5)
	.align		4
.L_5:
        /*001c*/ 	.word	index@(triton_poi_fused_abs_log_0)
        /*0020*/ 	.word	0x00000000


	//----- nvinfo : EIATTR_MIN_STACK_SIZE
	.align		4
.L_6:
        /*0024*/ 	.byte	0x04, 0x12
        /*0026*/ 	.short	(.L_8 - .L_7)
	.align		4
.L_7:
        /*0028*/ 	.word	index@(triton_poi_fused_abs_log_0)
        /*002c*/ 	.word	0x00000000
.L_8:


//--------------------- .nv.info.triton_poi_fused_abs_log_0 --------------------------
	.section	.nv.info.triton_poi_fused_abs_log_0,"",@"SHT_CUDA_INFO"
	.sectionflags	@""
	.align	4


	//----- nvinfo : EIATTR_CUDA_API_VERSION
	.align		4
        /*0000*/ 	.byte	0x04, 0x37
        /*0002*/ 	.short	(.L_10 - .L_9)
.L_9:
        /*0004*/ 	.word	0x0000007c


	//----- nvinfo : EIATTR_KPARAM_INFO
	.align		4
.L_10:
        /*0008*/ 	.byte	0x04, 0x17
        /*000a*/ 	.short	(.L_12 - .L_11)
.L_11:
        /*000c*/ 	.word	0x00000000
        /*0010*/ 	.short	0x0002
        /*0012*/ 	.short	0x0010
        /*0014*/ 	.byte	0x00, 0xf0, 0x11, 0x00


	//----- nvinfo : EIATTR_KPARAM_INFO
	.align		4
.L_12:
        /*0018*/ 	.byte	0x04, 0x17
        /*001a*/ 	.short	(.L_14 - .L_13)
.L_13:
        /*001c*/ 	.word	0x00000000
        /*0020*/ 	.short	0x0001
        /*0022*/ 	.short	0x0008
        /*0024*/ 	.byte	0x00, 0xf4, 0x21, 0x00


	//----- nvinfo : EIATTR_KPARAM_INFO
	.align		4
.L_14:
        /*0028*/ 	.byte	0x04, 0x17
        /*002a*/ 	.short	(.L_16 - .L_15)
.L_15:
        /*002c*/ 	.word	0x00000000
        /*0030*/ 	.short	0x0000
        /*0032*/ 	.short	0x0000
        /*0034*/ 	.byte	0x00, 0xf4, 0x21, 0x00


	//----- nvinfo : EIATTR_SPARSE_MMA_MASK
	.align		4
.L_16:
        /*0038*/ 	.byte	0x03, 0x50
        /*003a*/ 	.short	0x0000


	//----- nvinfo : EIATTR_MAXREG_COUNT
	.align		4
        /*003c*/ 	.byte	0x03, 0x1b
        /*003e*/ 	.short	0x00ff


	//----- nvinfo : EIATTR_EXIT_INSTR_OFFSETS
	.align		4
        /*0040*/ 	.byte	0x04, 0x1c
        /*0042*/ 	.short	(.L_18 - .L_17)


	//   ....[0]....
.L_17:
        /*0044*/ 	.word	0x00000480


	//   ....[1]....
        /*0048*/ 	.word	0x000004a0


	//----- nvinfo : EIATTR_REQNTID
	.align		4
.L_18:
        /*004c*/ 	.byte	0x04, 0x10
        /*004e*/ 	.short	(.L_20 - .L_19)
.L_19:
        /*0050*/ 	.word	0x00000080
        /*0054*/ 	.word	0x00000001
        /*0058*/ 	.word	0x00000001


	//----- nvinfo : EIATTR_CRS_STACK_SIZE
	.align		4
.L_20:
        /*005c*/ 	.byte	0x04, 0x1e
        /*005e*/ 	.short	(.L_22 - .L_21)
.L_21:
        /*0060*/ 	.word	0x00000000


	//----- nvinfo : EIATTR_CBANK_PARAM_SIZE
	.align		4
.L_22:
        /*0064*/ 	.byte	0x03, 0x19
        /*0066*/ 	.short	0x0014


	//----- nvinfo : EIATTR_PARAM_CBANK
	.align		4
        /*0068*/ 	.byte	0x04, 0x0a
        /*006a*/ 	.short	(.L_24 - .L_23)
	.align		4
.L_23:
        /*006c*/ 	.word	index@(.nv.constant0.triton_poi_fused_abs_log_0)
        /*0070*/ 	.short	0x0210
        /*0072*/ 	.short	0x0014


	//----- nvinfo : EIATTR_SW_WAR
	.align		4
.L_24:
        /*0074*/ 	.byte	0x04, 0x36
        /*0076*/ 	.short	(.L_26 - .L_25)
.L_25:
        /*0078*/ 	.word	0x00000008
.L_26:


//--------------------- .nv.callgraph             --------------------------
	.section	.nv.callgraph,"",@"SHT_CUDA_CALLGRAPH"
	.align	4
	.sectionentsize	8
	.align		4
        /*0000*/ 	.word	0x00000000
	.align		4
        /*0004*/ 	.word	0xffffffff
	.align		4
        /*0008*/ 	.word	0x00000000
	.align		4
        /*000c*/ 	.word	0xfffffffe
	.align		4
        /*0010*/ 	.word	0x00000000
	.align		4
        /*0014*/ 	.word	0xfffffffd
	.align		4
        /*0018*/ 	.word	0x00000000
	.align		4
        /*001c*/ 	.word	0xfffffffc


//--------------------- .nv.constant4             --------------------------
	.section	.nv.constant4,"a",@progbits
	.align	8
	.align		8
.nv.constant4:
        /*0000*/ 	.dword	_$_str


//--------------------- .text.triton_poi_fused_abs_log_0 --------------------------
	.section	.text.triton_poi_fused_abs_log_0,"ax",@progbits
	.align	128
        .global         triton_poi_fused_abs_log_0
        .type           triton_poi_fused_abs_log_0,@function
        .size           triton_poi_fused_abs_log_0,(.L_x_3 - triton_poi_fused_abs_log_0)
        .other          triton_poi_fused_abs_log_0,@"STO_CUDA_ENTRY STV_DEFAULT"
triton_poi_fused_abs_log_0:
.text.triton_poi_fused_abs_log_0:
[----:B------:R-:W0:Y:S02]  /*0000*/  LDC R1, c[0x0][0x28] ;  /* 0x00000a00ff017b82 */ /* 0x000e240000000800 */
[----:B------:R-:W1:Y:S01]  /*0010*/  S2R R0, SR_TID.X ;  /* 0x0000000000007919 */ /* 0x000e620000002100 */
[----:B------:R-:W-:Y:S01]  /*0020*/  ULDC.64 UR4, c[0x0][0x208] ;  /* 0x0000820000047ab9 */ /* 0x000fe20000000a00 */
[----:B------:R-:W-:Y:S01]  /*0030*/  BSSY B0, `(.L_x_0) ;  /* 0x000000b000007945 */ /* 0x000fe20003800000 */
[----:B------:R-:W-:Y:S01]  /*0040*/  CS2R R4, SRZ ;  /* 0x0000000000047805 */ /* 0x000fe2000001ff00 */
[----:B------:R-:W2:Y:S01]  /*0050*/  S2R R3, SR_CTAID.X ;  /* 0x0000000000037919 */ /* 0x000ea20000002500 */
[----:B-1----:R-:W-:-:S04]  /*0060*/  SHF.L.U32 R0, R0, 0x1, RZ ;  /* 0x0000000100007819 */ /* 0x002fc800000006ff */
[----:B------:R-:W-:-:S04]  /*0070*/  LOP3.LUT R0, R0, 0xfe, RZ, 0xc0, !PT ;  /* 0x000000fe00007812 */ /* 0x000fc800078ec0ff */
[----:B--2---:R-:W-:-:S04]  /*0080*/  LEA R0, R3, R0, 0x8 ;  /* 0x0000000003007211 */ /* 0x004fc800078e40ff */
[----:B------:R-:W-:-:S13]  /*0090*/  ISETP.GE.AND P0, PT, R0, 0x100, PT ;  /* 0x000001000000780c */ /* 0x000fda0003f06270 */
[----:B------:R-:W-:Y:S05]  /*00a0*/  @P0 BRA `(.L_x_1) ;  /* 0x00000000000c0947 */ /* 0x000fea0003800000 */
[----:B------:R-:W1:Y:S02]  /*00b0*/  LDC.64 R2, c[0x0][0x210] ;  /* 0x00008400ff027b82 */ /* 0x000e640000000a00 */
[----:B-1----:R-:W-:-:S05]  /*00c0*/  IMAD.WIDE R2, R0, 0x4, R2 ;  /* 0x0000000400027825 */ /* 0x002fca00078e0202 */
[----:B------:R1:W5:Y:S02]  /*00d0*/  LDG.E.64 R4, desc[UR4][R2.64] ;  /* 0x0000000402047981 */ /* 0x000364000c1e1b00 */
.L_x_1:
[----:B------:R-:W-:Y:S05]  /*00e0*/  BSYNC B0 ;  /* 0x0000000000007941 */ /* 0x000fea0003800000 */
.L_x_0:
[----:B-1---5:R-:W-:Y:S01]  /*00f0*/  LOP3.LUT R3, R4, 0x7fffffff, RZ, 0xc0, !PT ;  /* 0x7fffffff04037812 */ /* 0x022fe200078ec0ff */
[----:B------:R-:W-:Y:S01]  /*0100*/  HFMA2.MMA R7, -RZ, RZ, 1.5048828125, 33.21875 ;  /* 0x3e055027ff077435 */ /* 0x000fe200000001ff */
[----:B------:R-:W-:Y:S01]  /*0110*/  LOP3.LUT R2, R5, 0x7fffffff, RZ, 0xc0, !PT ;  /* 0x7fffffff05027812 */ /* 0x000fe200078ec0ff */
[----:B------:R-:W-:Y:S01]  /*0120*/  ULDC.64 UR6, c[0x0][0x218] ;  /* 0x0000860000067ab9 */ /* 0x000fe20000000a00 */
[----:B------:R-:W-:Y:S02]  /*0130*/  FSETP.GEU.AND P1, PT, R3, 1.175494350822287508e-38, PT ;  /* 0x008000000300780b */ /* 0x000fe40003f2e000 */
[----:B------:R-:W-:-:S04]  /*0140*/  FSETP.GEU.AND P2, PT, R2, 1.175494350822287508e-38, PT ;  /* 0x008000000200780b */ /* 0x000fc80003f4e000 */
[----:B------:R-:W-:-:S07]  /*0150*/  FSEL R9, RZ, -23, P2 ;  /* 0xc1b80000ff097808 */ /* 0x000fce0001000000 */
[----:B------:R-:W-:Y:S02]  /*0160*/  @!P1 FMUL R3, R3, 8388608 ;  /* 0x4b00000003039820 */ /* 0x000fe40000400000 */
[----:B------:R-:W-:-:S03]  /*0170*/  @!P2 FMUL R2, R2, 8388608 ;  /* 0x4b0000000202a820 */ /* 0x000fc60000400000 */
[----:B------:R-:W-:Y:S02]  /*0180*/  IADD3 R4, R3, -0x3f2aaaab, RZ ;  /* 0xc0d5555503047810 */ /* 0x000fe40007ffe0ff */
[----:B------:R-:W-:Y:S02]  /*0190*/  IADD3 R5, R2, -0x3f2aaaab, RZ ;  /* 0xc0d5555502057810 */ /* 0x000fe40007ffe0ff */
[----:B------:R-:W-:Y:S02]  /*01a0*/  LOP3.LUT R8, R4, 0xff800000, RZ, 0xc0, !PT ;  /* 0xff80000004087812 */ /* 0x000fe400078ec0ff */
[----:B------:R-:W-:Y:S02]  /*01b0*/  LOP3.LUT R11, R5, 0xff800000, RZ, 0xc0, !PT ;  /* 0xff800000050b7812 */ /* 0x000fe400078ec0ff */
[----:B------:R-:W-:Y:S02]  /*01c0*/  IADD3 R5, R3, -R8, RZ ;  /* 0x8000000803057210 */ /* 0x000fe40007ffe0ff */
[----:B------:R-:W-:-:S02]  /*01d0*/  IADD3 R4, R2, -R11, RZ ;  /* 0x8000000b02047210 */ /* 0x000fc40007ffe0ff */
[----:B------:R-:W-:Y:S01]  /*01e0*/  ISETP.GE.U32.AND P3, PT, R3, 0x7f800000, PT ;  /* 0x7f8000000300780c */ /* 0x000fe20003f66070 */
[----:B------:R-:W-:Y:S01]  /*01f0*/  FADD R5, R5, -1 ;  /* 0xbf80000005057421 */ /* 0x000fe20000000000 */
[----:B------:R-:W-:Y:S01]  /*0200*/  FSETP.NEU.AND P2, PT, R3, RZ, PT ;  /* 0x000000ff0300720b */ /* 0x000fe20003f4d000 */
[----:B------:R-:W-:Y:S02]  /*0210*/  FADD R4, R4, -1 ;  /* 0xbf80000004047421 */ /* 0x000fe40000000000 */
[CC--:B------:R-:W-:Y:S02]  /*0220*/  FFMA.FTZ R6, R5.reuse, -R7.reuse, 0.14084610342979431152 ;  /* 0x3e1039f605067423 */ /* 0x0c0fe40000010807 */
[C---:B------:R-:W-:Y:S02]  /*0230*/  FFMA.FTZ R7, R4.reuse, -R7, 0.14084610342979431152 ;  /* 0x3e1039f604077423 */ /* 0x040fe40000010807 */
[----:B------:R-:W-:Y:S02]  /*0240*/  FFMA.FTZ R6, R5, R6, -0.12148627638816833496 ;  /* 0xbdf8cdcc05067423 */ /* 0x000fe40000010006 */
[----:B------:R-:W-:-:S02]  /*0250*/  FFMA.FTZ R7, R4, R7, -0.12148627638816833496 ;  /* 0xbdf8cdcc04077423 */ /* 0x000fc40000010007 */
[C---:B------:R-:W-:Y:S02]  /*0260*/  FFMA.FTZ R6, R5.reuse, R6, 0.13980610668659210205 ;  /* 0x3e0f295505067423 */ /* 0x040fe40000010006 */
[C---:B------:R-:W-:Y:S02]  /*0270*/  FFMA.FTZ R7, R4.reuse, R7, 0.13980610668659210205 ;  /* 0x3e0f295504077423 */ /* 0x040fe40000010007 */
[C---:B------:R-:W-:Y:S02]  /*0280*/  FFMA.FTZ R6, R5.reuse, R6, -0.16684235632419586182 ;  /* 0xbe2ad8b905067423 */ /* 0x040fe40000010006 */
[C---:B------:R-:W-:Y:S02]  /*0290*/  FFMA.FTZ R7, R4.reuse, R7, -0.16684235632419586182 ;  /* 0xbe2ad8b904077423 */ /* 0x040fe40000010007 */
[C---:B------:R-:W-:Y:S01]  /*02a0*/  FFMA.FTZ R10, R5.reuse, R6, 0.20012299716472625732 ;  /* 0x3e4ced0b050a7423 */ /* 0x040fe20000010006 */
[----:B------:R-:W-:Y:S01]  /*02b0*/  FSEL R6, RZ, -23, P1 ;  /* 0xc1b80000ff067808 */ /* 0x000fe20000800000 */
[----:B------:R-:W-:Y:S01]  /*02c0*/  FFMA.FTZ R7, R4, R7, 0.20012299716472625732 ;  /* 0x3e4ced0b04077423 */ /* 0x000fe20000010007 */
[----:B------:R-:W-:Y:S01]  /*02d0*/  ISETP.GE.U32.AND P1, PT, R2, 0x7f800000, PT ;  /* 0x7f8000000200780c */ /* 0x000fe20003f26070 */
[----:B------:R-:W-:-:S02]  /*02e0*/  FFMA.FTZ R10, R5, R10, -0.24999669194221496582 ;  /* 0xbe7fff22050a7423 */ /* 0x000fc4000001000a */
[C---:B------:R-:W-:Y:S02]  /*02f0*/  FFMA.FTZ R7, R4.reuse, R7, -0.24999669194221496582 ;  /* 0xbe7fff2204077423 */ /* 0x040fe40000010007 */
[C---:B------:R-:W-:Y:S02]  /*0300*/  FFMA.FTZ R10, R5.reuse, R10, 0.33333182334899902344 ;  /* 0x3eaaaa78050a7423 */ /* 0x040fe4000001000a */
[C---:B------:R-:W-:Y:S01]  /*0310*/  FFMA.FTZ R13, R4.reuse, R7, 0.33333182334899902344 ;  /* 0x3eaaaa78040d7423 */ /* 0x040fe20000010007 */
[----:B------:R-:W-:Y:S01]  /*0320*/  I2FP.F32.S32 R7, R8 ;  /* 0x0000000800077245 */ /* 0x000fe20000201400 */
[C---:B------:R-:W-:Y:S01]  /*0330*/  FFMA.FTZ R10, R5.reuse, R10, -0.5 ;  /* 0xbf000000050a7423 */ /* 0x040fe2000001000a */
[----:B------:R-:W-:Y:S01]  /*0340*/  I2FP.F32.S32 R8, R11 ;  /* 0x0000000b00087245 */ /* 0x000fe20000201400 */
[C---:B------:R-:W-:Y:S02]  /*0350*/  FFMA.FTZ R13, R4.reuse, R13, -0.5 ;  /* 0xbf000000040d7423 */ /* 0x040fe4000001000d */
[----:B------:R-:W-:Y:S01]  /*0360*/  FMUL R10, R5, R10 ;  /* 0x0000000a050a7220 */ /* 0x000fe20000400000 */
[----:B------:R-:W-:Y:S01]  /*0370*/  FFMA.FTZ R6, R7, 1.1920928955078125e-07, R6 ;  /* 0x3400000007067823 */ /* 0x000fe20000010006 */
[----:B------:R-:W-:Y:S01]  /*0380*/  FMUL R13, R4, R13 ;  /* 0x0000000d040d7220 */ /* 0x000fe20000400000 */
[----:B------:R-:W-:Y:S01]  /*0390*/  FFMA.FTZ R8, R8, 1.1920928955078125e-07, R9 ;  /* 0x3400000008087823 */ /* 0x000fe20000010009 */
[----:B------:R-:W-:-:S02]  /*03a0*/  FFMA.FTZ R5, R5, R10, R5 ;  /* 0x0000000a05057223 */ /* 0x000fc40000010005 */
[----:B------:R-:W-:Y:S01]  /*03b0*/  FFMA.FTZ R13, R4, R13, R4 ;  /* 0x0000000d040d7223 */ /* 0x000fe20000010004 */
[----:B------:R-:W-:Y:S01]  /*03c0*/  @P3 MOV R4, 0x7f800000 ;  /* 0x7f80000000043802 */ /* 0x000fe20000000f00 */
[----:B------:R-:W-:Y:S01]  /*03d0*/  FFMA.FTZ R6, R6, 0.69314718246459960938, R5 ;  /* 0x3f31721806067823 */ /* 0x000fe20000010005 */
[----:B------:R-:W-:Y:S01]  /*03e0*/  @P1 MOV R5, 0x7f800000 ;  /* 0x7f80000000051802 */ /* 0x000fe20000000f00 */
[----:B------:R-:W-:Y:S02]  /*03f0*/  FFMA.FTZ R8, R8, 0.69314718246459960938, R13 ;  /* 0x3f31721808087823 */ /* 0x000fe4000001000d */
[----:B------:R-:W-:Y:S01]  /*0400*/  @P3 FFMA.FTZ R6, R3, R4, +INF ;  /* 0x7f80000003063423 */ /* 0x000fe20000010004 */
[----:B------:R-:W-:Y:S01]  /*0410*/  SHF.R.S32.HI R3, RZ, 0x1f, R0 ;  /* 0x0000001fff037819 */ /* 0x000fe20000011400 */
[----:B------:R-:W-:Y:S01]  /*0420*/  @P1 FFMA.FTZ R8, R2, R5, +INF ;  /* 0x7f80000002081423 */ /* 0x000fe20000010005 */
[----:B------:R-:W-:Y:S02]  /*0430*/  LEA R4, P3, R0, UR6, 0x2 ;  /* 0x0000000600047c11 */ /* 0x000fe4000f8610ff */
[----:B------:R-:W-:-:S02]  /*0440*/  FSETP.NEU.AND P1, PT, R2, RZ, PT ;  /* 0x000000ff0200720b */ /* 0x000fc40003f2d000 */
[----:B------:R-:W-:Y:S02]  /*0450*/  LEA.HI.X R5, R0, UR7, R3, 0x2, P3 ;  /* 0x0000000700057c11 */ /* 0x000fe400098f1403 */
[----:B------:R-:W-:Y:S02]  /*0460*/  FSEL R6, R6, -INF , P2 ;  /* 0xff80000006067808 */ /* 0x000fe40001000000 */
[----:B------:R-:W-:Y:S01]  /*0470*/  FSEL R7, R8, -INF , P1 ;  /* 0xff80000008077808 */ /* 0x000fe20000800000 */
[----:B------:R-:W-:Y:S06]  /*0480*/  @P0 EXIT ;  /* 0x000000000000094d */ /* 0x000fec0003800000 */
[----:B------:R-:W-:Y:S01]  /*0490*/  STG.E.64 desc[UR4][R4.64], R6 ;  /* 0x0000000604007986 */ /* 0x000fe2000c101b04 */
[----:B------:R-:W-:Y:S05]  /*04a0*/  EXIT ;  /* 0x000000000000794d */ /* 0x000fea0003800000 */
.L_x_2:
[----:B------:R-:W-:-:S00]  /*04b0*/  BRA `(.L_x_2) ;  /* 0xfffffffc00fc7947 */ /* 0x000fc0000383ffff */
[----:B------:R-:W-:-:S00]  /*04c0*/  NOP ;  /* 0x0000000000007918 */ /* 0x000fc00000000000 */
        /* <DEDUP_REMOVED lines=11> */
.L_x_3:


//--------------------- .nv.global.init           --------------------------
	.section	.nv.global.init,"aw",@progbits
.nv.global.init:
	.type		_$_str,@object
	.size		_$_str,(.L_0 - _$_str)
_$_str:
        /*0000*/ 	.byte	0x5f, 0x5f, 0x43, 0x55, 0x44, 0x41, 0x5f, 0x46, 0x54, 0x5a, 0x00
.L_0:


//--------------------- .nv.constant0.triton_poi_fused_abs_log_0 --------------------------
	.section	.nv.constant0.triton_poi_fused_abs_log_0,"a",@progbits
	.sectionflags	@""
	.align	4
.nv.constant0.triton_poi_fused_abs_log_0:
	.zero		548
